//
// Generated by NVIDIA NVVM Compiler
//
// Compiler Build ID: CL-36424714
// Cuda compilation tools, release 13.0, V13.0.88
// Based on NVVM 20.0.0
//

.version 9.0
.target sm_100
.address_size 64

	// .globl	_Z8MyKernelPfi

.visible .entry _Z8MyKernelPfi(
	.param .u64 .ptr .align 1 _Z8MyKernelPfi_param_0,
	.param .u32 _Z8MyKernelPfi_param_1
)
{
	.reg .pred 	%p<2>;
	.reg .b32 	%r<6>;
	.reg .b32 	%f<3>;
	.reg .b64 	%rd<5>;

	ld.param.u64 	%rd1, [_Z8MyKernelPfi_param_0];
	ld.param.u32 	%r2, [_Z8MyKernelPfi_param_1];
	mov.u32 	%r3, %tid.x;
	mov.u32 	%r4, %ctaid.x;
	mov.u32 	%r5, %ntid.x;
	mad.lo.s32 	%r1, %r4, %r5, %r3;
	setp.ge.s32 	%p1, %r1, %r2;
	@%p1 bra 	$L__BB0_2;
	cvta.to.global.u64 	%rd2, %rd1;
	mul.wide.s32 	%rd3, %r1, 4;
	add.s64 	%rd4, %rd2, %rd3;
	ld.global.f32 	%f1, [%rd4];
	mul.f32 	%f2, %f1, %f1;
	st.global.f32 	[%rd4], %f2;
$L__BB0_2:
	ret;

}


// ===== COMPILED SASS (sm_100) =====

	.target	sm_100

	.elftype	@"ET_EXEC"


//--------------------- .note.nv.tkinfo           --------------------------
	.section	.note.nv.tkinfo,"",@"SHT_NOTE"
	.sectionflags	@"SHF_NOTE_NV_TKINFO"
	.tkinfo
        /*0018*/ 	.word	0x00000002
        /*0030*/ 	.string	""
        /*0030*/ 	.string	"ptxas"
        /*0030*/ 	.string	"Cuda compilation tools, release 13.0, V13.0.88"
        /*0030*/ 	.string	"Build cuda_13.0.r13.0/compiler.36424714_0"
        /*0030*/ 	.string	"-arch sm_100 -m 64 "



//--------------------- .note.nv.cuinfo           --------------------------
	.section	.note.nv.cuinfo,"",@"SHT_NOTE"
	.sectionflags	@"SHF_NOTE_NV_CUINFO"
        /*0018*/ 	.short	0x0002
        /*001a*/ 	.short	0x0064
        /*001c*/ 	.short	0x0082
	.zero		2


//--------------------- .nv.info                  --------------------------
	.section	.nv.info,"",@"SHT_CUDA_INFO"
	.align	4


	//----- nvinfo : EIATTR_REGCOUNT
	.align		4
        /*0000*/ 	.byte	0x04, 0x2f
        /*0002*/ 	.short	(.L_1 - .L_0)
	.align		4
.L_0:
        /*0004*/ 	.word	index@(_Z8MyKernelPfi)
        /*0008*/ 	.word	0x00000008


	//----- nvinfo : EIATTR_FRAME_SIZE
	.align		4
.L_1:
        /*000c*/ 	.byte	0x04, 0x11
        /*000e*/ 	.short	(.L_3 - .L_2)
	.align		4
.L_2:
        /*0010*/ 	.word	index@(_Z8MyKernelPfi)
        /*0014*/ 	.word	0x00000000


	//----- nvinfo : EIATTR_MIN_STACK_SIZE
	.align		4
.L_3:
        /*0018*/ 	.byte	0x04, 0x12
        /*001a*/ 	.short	(.L_5 - .L_4)
	.align		4
.L_4:
        /*001c*/ 	.word	index@(_Z8MyKernelPfi)
        /*0020*/ 	.word	0x00000000
.L_5:


//--------------------- .nv.compat                --------------------------
	.section	.nv.compat,"",@"SHT_CUDA_COMPAT_INFO"
	.align	4
        /*0000*/ 	.byte	0x02, 0x09, 0x00, 0x00, 0x02, 0x02, 0x01, 0x00, 0x02, 0x05, 0x05, 0x00, 0x03, 0x07, 0x01, 0x01
        /*0010*/ 	.byte	0x02, 0x03, 0x00, 0x00, 0x02, 0x06, 0x01, 0x00, 0x04, 0x0b, 0x08, 0x00, 0x09, 0x00, 0x00, 0x00
        /*0020*/ 	.byte	0x00, 0x00, 0x00, 0x00


//--------------------- .nv.info._Z8MyKernelPfi   --------------------------
	.section	.nv.info._Z8MyKernelPfi,"",@"SHT_CUDA_INFO"
	.sectionflags	@""
	.align	4


	//----- nvinfo : EIATTR_CUDA_API_VERSION
	.align		4
        /*0000*/ 	.byte	0x04, 0x37
        /*0002*/ 	.short	(.L_7 - .L_6)
.L_6:
        /*0004*/ 	.word	0x00000082


	//----- nvinfo : EIATTR_KPARAM_INFO
	.align		4
.L_7:
        /*0008*/ 	.byte	0x04, 0x17
        /*000a*/ 	.short	(.L_9 - .L_8)
.L_8:
        /*000c*/ 	.word	0x00000000
        /*0010*/ 	.short	0x0001
        /*0012*/ 	.short	0x0008
        /*0014*/ 	.byte	0x00, 0xf0, 0x11, 0x00


	//----- nvinfo : EIATTR_KPARAM_INFO
	.align		4
.L_9:
        /*0018*/ 	.byte	0x04, 0x17
        /*001a*/ 	.short	(.L_11 - .L_10)
.L_10:
        /*001c*/ 	.word	0x00000000
        /*0020*/ 	.short	0x0000
        /*0022*/ 	.short	0x0000
        /*0024*/ 	.byte	0x00, 0xf5, 0x21, 0x00


	//----- nvinfo : EIATTR_SPARSE_MMA_MASK
	.align		4
.L_11:
        /*0028*/ 	.byte	0x03, 0x50
        /*002a*/ 	.short	0x0000


	//----- nvinfo : EIATTR_MAXREG_COUNT
	.align		4
        /*002c*/ 	.byte	0x03, 0x1b
        /*002e*/ 	.short	0x00ff


	//----- nvinfo : EIATTR_MERCURY_ISA_VERSION
	.align		4
        /*0030*/ 	.byte	0x03, 0x5f
        /*0032*/ 	.short	0x0101


	//----- nvinfo : EIATTR_VRC_CTA_INIT_COUNT
	.align		4
        /*0034*/ 	.byte	0x02, 0x4a
	.zero		1
	.zero		1


	//----- nvinfo : EIATTR_EXIT_INSTR_OFFSETS
	.align		4
        /*0038*/ 	.byte	0x04, 0x1c
        /*003a*/ 	.short	(.L_13 - .L_12)


	//   ....[0]....
.L_12:
        /*003c*/ 	.word	0x00000070


	//   ....[1]....
        /*0040*/ 	.word	0x000000e0


	//----- nvinfo : EIATTR_CBANK_PARAM_SIZE
	.align		4
.L_13:
        /*0044*/ 	.byte	0x03, 0x19
        /*0046*/ 	.short	0x000c


	//----- nvinfo : EIATTR_PARAM_CBANK
	.align		4
        /*0048*/ 	.byte	0x04, 0x0a
        /*004a*/ 	.short	(.L_15 - .L_14)
	.align		4
.L_14:
        /*004c*/ 	.word	index@(.nv.constant0._Z8MyKernelPfi)
        /*0050*/ 	.short	0x0380
        /*0052*/ 	.short	0x000c


	//----- nvinfo : EIATTR_SW_WAR
	.align		4
.L_15:
        /*0054*/ 	.byte	0x04, 0x36
        /*0056*/ 	.short	(.L_17 - .L_16)
.L_16:
        /*0058*/ 	.word	0x00000008
.L_17:


//--------------------- .nv.callgraph             --------------------------
	.section	.nv.callgraph,"",@"SHT_CUDA_CALLGRAPH"
	.align	4
	.sectionentsize	8
	.align		4
        /*0000*/ 	.word	0x00000000
	.align		4
        /*0004*/ 	.word	0xffffffff
	.align		4
        /*0008*/ 	.word	0x00000000
	.align		4
        /*000c*/ 	.word	0xfffffffe
	.align		4
        /*0010*/ 	.word	0x00000000
	.align		4
        /*0014*/ 	.word	0xfffffffd
	.align		4
        /*0018*/ 	.word	0x00000000
	.align		4
        /*001c*/ 	.word	0xfffffffc


//--------------------- .text._Z8MyKernelPfi      --------------------------
	.section	.text._Z8MyKernelPfi,"ax",@progbits
	.align	128
        .global         _Z8MyKernelPfi
        .type           _Z8MyKernelPfi,@function
        .size           _Z8MyKernelPfi,(.L_x_1 - _Z8MyKernelPfi)
        .other          _Z8MyKernelPfi,@"STO_CUDA_ENTRY STV_DEFAULT"
_Z8MyKernelPfi:
.text._Z8MyKernelPfi:
[----:B------:R-:W-:Y:S01]  /*0000*/  LDC R1, c[0x0][0x37c] ;  /* 0x0000df00ff017b82 */ /* 0x000fe20000000800 */
[----:B------:R-:W0:Y:S07]  /*0010*/  S2R R5, SR_TID.X ;  /* 0x0000000000057919 */ /* 0x000e2e0000002100 */
[----:B------:R-:W0:Y:S01]  /*0020*/  S2UR UR4, SR_CTAID.X ;  /* 0x00000000000479c3 */ /* 0x000e220000002500 */
[----:B------:R-:W1:Y:S07]  /*0030*/  LDCU UR5, c[0x0][0x388] ;  /* 0x00007100ff0577ac */ /* 0x000e6e0008000800 */
[----:B------:R-:W0:Y:S02]  /*0040*/  LDC R0, c[0x0][0x360] ;  /* 0x0000d800ff007b82 */ /* 0x000e240000000800 */
[----:B0-----:R-:W-:-:S05]  /*0050*/  IMAD R5, R0, UR4, R5 ;  /* 0x0000000400057c24 */ /* 0x001fca000f8e0205 */
[----:B-1----:R-:W-:-:S13]  /*0060*/  ISETP.GE.AND P0, PT, R5, UR5, PT ;  /* 0x0000000505007c0c */ /* 0x002fda000bf06270 */
[----:B------:R-:W-:Y:S05]  /*0070*/  @P0 EXIT ;  /* 0x000000000000094d */ /* 0x000fea0003800000 */
[----:B------:R-:W0:Y:S01]  /*0080*/  LDC.64 R2, c[0x0][0x380] ;  /* 0x0000e000ff027b82 */ /* 0x000e220000000a00 */
[----:B------:R-:W1:Y:S01]  /*0090*/  LDCU.64 UR4, c[0x0][0x358] ;  /* 0x00006b00ff0477ac */ /* 0x000e620008000a00 */
[----:B0-----:R-:W-:-:S05]  /*00a0*/  IMAD.WIDE R2, R5, 0x4, R2 ;  /* 0x0000000405027825 */ /* 0x001fca00078e0202 */
[----:B-1----:R-:W2:Y:S02]  /*00b0*/  LDG.E R0, desc[UR4][R2.64] ;  /* 0x0000000402007981 */ /* 0x002ea4000c1e1900 */
[----:B--2---:R-:W-:-:S05]  /*00c0*/  FMUL R5, R0, R0 ;  /* 0x0000000000057220 */ /* 0x004fca0000400000 */
[----:B------:R-:W-:Y:S01]  /*00d0*/  STG.E desc[UR4][R2.64], R5 ;  /* 0x0000000502007986 */ /* 0x000fe2000c101904 */
[----:B------:R-:W-:Y:S05]  /*00e0*/  EXIT ;  /* 0x000000000000794d */ /* 0x000fea0003800000 */
.L_x_0:
[----:B------:R-:W-:-:S00]  /*00f0*/  BRA `(.L_x_0) ;  /* 0xfffffffc00fc7947 */ /* 0x000fc0000383ffff */
[----:B------:R-:W-:-:S00]  /*0100*/  NOP ;  /* 0x0000000000007918 */ /* 0x000fc00000000000 */
[----:B------:R-:W-:-:S00]  /*0110*/  NOP ;  /* 0x0000000000007918 */ /* 0x000fc00000000000 */
[----:B------:R-:W-:-:S00]  /*0120*/  NOP ;  /* 0x0000000000007918 */ /* 0x000fc00000000000 */
[----:B------:R-:W-:-:S00]  /*0130*/  NOP ;  /* 0x0000000000007918 */ /* 0x000fc00000000000 */
[----:B------:R-:W-:-:S00]  /*0140*/  NOP ;  /* 0x0000000000007918 */ /* 0x000fc00000000000 */
[----:B------:R-:W-:-:S00]  /*0150*/  NOP ;  /* 0x0000000000007918 */ /* 0x000fc00000000000 */
[----:B------:R-:W-:-:S00]  /*0160*/  NOP ;  /* 0x0000000000007918 */ /* 0x000fc00000000000 */
[----:B------:R-:W-:-:S00]  /*0170*/  NOP ;  /* 0x0000000000007918 */ /* 0x000fc00000000000 */
.L_x_1:


//--------------------- .nv.shared.reserved.0     --------------------------
	.section	.nv.shared.reserved.0,"aw",@nobits
	.weak		__nv_reservedSMEM_offset_0_alias
	.size		__nv_reservedSMEM_offset_0_alias, 0, 64
	.other		__nv_reservedSMEM_offset_0_alias,@"STO_CUDA_RESERVED_SHARED STV_DEFAULT"
__nv_reservedSMEM_offset_0_alias:
	.zero		0
	.zero		64


//--------------------- .nv.constant0._Z8MyKernelPfi --------------------------
	.section	.nv.constant0._Z8MyKernelPfi,"a",@progbits
	.sectionflags	@""
	.align	4
.nv.constant0._Z8MyKernelPfi:
	.zero		908


//--------------------- SYMBOLS --------------------------

	.type		.nv.reservedSmem.offset0,@object
	.size		.nv.reservedSmem.offset0,0x4
